//
// Generated by NVIDIA NVVM Compiler
//
// Compiler Build ID: CL-36424714
// Cuda compilation tools, release 13.0, V13.0.88
// Based on NVVM 20.0.0
//

.version 9.0
.target sm_100
.address_size 64

	// .globl	_Z10applyRulesiiPiS_

.visible .entry _Z10applyRulesiiPiS_(
	.param .u32 _Z10applyRulesiiPiS__param_0,
	.param .u32 _Z10applyRulesiiPiS__param_1,
	.param .u64 .ptr .align 1 _Z10applyRulesiiPiS__param_2,
	.param .u64 .ptr .align 1 _Z10applyRulesiiPiS__param_3
)
{
	.reg .pred 	%p<7>;
	.reg .b32 	%r<37>;
	.reg .b64 	%rd<24>;

	ld.param.u32 	%r4, [_Z10applyRulesiiPiS__param_0];
	ld.param.u32 	%r3, [_Z10applyRulesiiPiS__param_1];
	ld.param.u64 	%rd4, [_Z10applyRulesiiPiS__param_2];
	ld.param.u64 	%rd3, [_Z10applyRulesiiPiS__param_3];
	cvta.to.global.u64 	%rd1, %rd4;
	mov.u32 	%r5, %ntid.x;
	mov.u32 	%r6, %ctaid.x;
	mov.u32 	%r7, %tid.x;
	setp.eq.s32 	%p1, %r6, 1;
	mad.lo.s32 	%r8, %r6, %r5, %r7;
	selp.b32 	%r9, %r7, %r8, %p1;
	add.s32 	%r10, %r4, -2;
	add.s32 	%r11, %r3, -2;
	mul.lo.s32 	%r12, %r11, %r10;
	rem.s32 	%r13, %r9, %r11;
	div.s32 	%r14, %r9, %r10;
	mad.lo.s32 	%r15, %r13, %r3, %r3;
	add.s32 	%r1, %r15, %r14;
	setp.ge.s32 	%p2, %r9, %r12;
	@%p2 bra 	$L__BB0_10;
	cvta.to.global.u64 	%rd5, %rd3;
	cvt.s64.s32 	%rd2, %r1;
	not.b32 	%r16, %r3;
	cvt.s64.s32 	%rd6, %r16;
	add.s64 	%rd7, %rd6, %rd2;
	shl.b64 	%rd8, %rd7, 2;
	add.s64 	%rd9, %rd5, %rd8;
	ld.global.u32 	%r17, [%rd9+4];
	ld.global.u32 	%r18, [%rd9+8];
	add.s32 	%r19, %r18, %r17;
	ld.global.u32 	%r20, [%rd9+12];
	add.s32 	%r21, %r19, %r20;
	mul.wide.s32 	%rd10, %r1, 4;
	add.s64 	%rd11, %rd5, %rd10;
	ld.global.u32 	%r22, [%rd11];
	add.s32 	%r23, %r21, %r22;
	ld.global.u32 	%r24, [%rd11+8];
	add.s32 	%r25, %r23, %r24;
	mul.wide.s32 	%rd12, %r3, 4;
	add.s64 	%rd13, %rd11, %rd12;
	ld.global.u32 	%r26, [%rd13];
	add.s32 	%r27, %r25, %r26;
	ld.global.u32 	%r28, [%rd13+4];
	add.s32 	%r29, %r27, %r28;
	ld.global.u32 	%r30, [%rd13+8];
	add.s32 	%r2, %r29, %r30;
	ld.global.u32 	%r31, [%rd11+4];
	setp.ne.s32 	%p3, %r31, 0;
	@%p3 bra 	$L__BB0_5;
	setp.ne.s32 	%p6, %r2, 3;
	@%p6 bra 	$L__BB0_4;
	shl.b64 	%rd22, %rd2, 2;
	add.s64 	%rd23, %rd1, %rd22;
	mov.b32 	%r36, 1;
	st.global.u32 	[%rd23+4], %r36;
	bra.uni 	$L__BB0_10;
$L__BB0_4:
	shl.b64 	%rd20, %rd2, 2;
	add.s64 	%rd21, %rd1, %rd20;
	mov.b32 	%r35, 0;
	st.global.u32 	[%rd21+4], %r35;
	bra.uni 	$L__BB0_10;
$L__BB0_5:
	setp.gt.s32 	%p4, %r2, 1;
	@%p4 bra 	$L__BB0_7;
	shl.b64 	%rd18, %rd2, 2;
	add.s64 	%rd19, %rd1, %rd18;
	mov.b32 	%r34, 0;
	st.global.u32 	[%rd19+4], %r34;
	bra.uni 	$L__BB0_10;
$L__BB0_7:
	setp.gt.u32 	%p5, %r2, 3;
	@%p5 bra 	$L__BB0_9;
	shl.b64 	%rd16, %rd2, 2;
	add.s64 	%rd17, %rd1, %rd16;
	mov.b32 	%r33, 1;
	st.global.u32 	[%rd17+4], %r33;
	bra.uni 	$L__BB0_10;
$L__BB0_9:
	shl.b64 	%rd14, %rd2, 2;
	add.s64 	%rd15, %rd1, %rd14;
	mov.b32 	%r32, 0;
	st.global.u32 	[%rd15+4], %r32;
$L__BB0_10:
	ret;

}
	// .globl	_Z11add_NS_HaloiiPiS_
.visible .entry _Z11add_NS_HaloiiPiS_(
	.param .u32 _Z11add_NS_HaloiiPiS__param_0,
	.param .u32 _Z11add_NS_HaloiiPiS__param_1,
	.param .u64 .ptr .align 1 _Z11add_NS_HaloiiPiS__param_2,
	.param .u64 .ptr .align 1 _Z11add_NS_HaloiiPiS__param_3
)
{
	.reg .pred 	%p<3>;
	.reg .b32 	%r<11>;
	.reg .b64 	%rd<12>;

	ld.param.u32 	%r2, [_Z11add_NS_HaloiiPiS__param_0];
	ld.param.u32 	%r3, [_Z11add_NS_HaloiiPiS__param_1];
	ld.param.u64 	%rd3, [_Z11add_NS_HaloiiPiS__param_2];
	ld.param.u64 	%rd4, [_Z11add_NS_HaloiiPiS__param_3];
	cvta.to.global.u64 	%rd1, %rd4;
	cvta.to.global.u64 	%rd2, %rd3;
	mov.u32 	%r4, %ctaid.x;
	mov.u32 	%r1, %tid.x;
	setp.eq.s32 	%p1, %r4, 1;
	@%p1 bra 	$L__BB1_3;
	setp.ne.s32 	%p2, %r4, 0;
	@%p2 bra 	$L__BB1_4;
	mul.wide.u32 	%rd9, %r1, 4;
	add.s64 	%rd10, %rd2, %rd9;
	ld.global.u32 	%r10, [%rd10];
	add.s64 	%rd11, %rd1, %rd9;
	st.global.u32 	[%rd11], %r10;
	bra.uni 	$L__BB1_4;
$L__BB1_3:
	add.s32 	%r5, %r2, -1;
	mad.lo.s32 	%r6, %r3, %r5, %r1;
	add.s32 	%r7, %r2, %r1;
	add.s32 	%r8, %r7, %r3;
	mul.wide.s32 	%rd5, %r8, 4;
	add.s64 	%rd6, %rd2, %rd5;
	ld.global.u32 	%r9, [%rd6];
	mul.wide.s32 	%rd7, %r6, 4;
	add.s64 	%rd8, %rd1, %rd7;
	st.global.u32 	[%rd8], %r9;
$L__BB1_4:
	ret;

}
	// .globl	_Z11add_EW_HaloiiPiS_
.visible .entry _Z11add_EW_HaloiiPiS_(
	.param .u32 _Z11add_EW_HaloiiPiS__param_0,
	.param .u32 _Z11add_EW_HaloiiPiS__param_1,
	.param .u64 .ptr .align 1 _Z11add_EW_HaloiiPiS__param_2,
	.param .u64 .ptr .align 1 _Z11add_EW_HaloiiPiS__param_3
)
{
	.reg .pred 	%p<3>;
	.reg .b32 	%r<13>;
	.reg .b64 	%rd<16>;

	ld.param.u32 	%r2, [_Z11add_EW_HaloiiPiS__param_0];
	ld.param.u32 	%r3, [_Z11add_EW_HaloiiPiS__param_1];
	ld.param.u64 	%rd3, [_Z11add_EW_HaloiiPiS__param_2];
	ld.param.u64 	%rd4, [_Z11add_EW_HaloiiPiS__param_3];
	cvta.to.global.u64 	%rd1, %rd4;
	cvta.to.global.u64 	%rd2, %rd3;
	mov.u32 	%r4, %ctaid.x;
	mov.u32 	%r1, %tid.x;
	setp.eq.s32 	%p1, %r4, 1;
	@%p1 bra 	$L__BB2_3;
	setp.ne.s32 	%p2, %r4, 0;
	@%p2 bra 	$L__BB2_4;
	mul.lo.s32 	%r10, %r3, %r1;
	add.s32 	%r11, %r3, %r1;
	mul.wide.s32 	%rd9, %r11, 4;
	add.s64 	%rd10, %rd2, %rd9;
	ld.global.u32 	%r12, [%rd10];
	cvt.s64.s32 	%rd11, %r10;
	cvt.s64.s32 	%rd12, %r3;
	add.s64 	%rd13, %rd12, %rd11;
	shl.b64 	%rd14, %rd13, 2;
	add.s64 	%rd15, %rd1, %rd14;
	st.global.u32 	[%rd15+-4], %r12;
	bra.uni 	$L__BB2_4;
$L__BB2_3:
	mul.lo.s32 	%r5, %r3, %r1;
	shl.b32 	%r6, %r2, 1;
	add.s32 	%r7, %r3, %r1;
	add.s32 	%r8, %r7, %r6;
	mul.wide.s32 	%rd5, %r8, 4;
	add.s64 	%rd6, %rd2, %rd5;
	ld.global.u32 	%r9, [%rd6];
	mul.wide.s32 	%rd7, %r5, 4;
	add.s64 	%rd8, %rd1, %rd7;
	st.global.u32 	[%rd8], %r9;
$L__BB2_4:
	ret;

}
	// .globl	_Z11get_NS_HaloiiPiS_
.visible .entry _Z11get_NS_HaloiiPiS_(
	.param .u32 _Z11get_NS_HaloiiPiS__param_0,
	.param .u32 _Z11get_NS_HaloiiPiS__param_1,
	.param .u64 .ptr .align 1 _Z11get_NS_HaloiiPiS__param_2,
	.param .u64 .ptr .align 1 _Z11get_NS_HaloiiPiS__param_3
)
{
	.reg .pred 	%p<3>;
	.reg .b32 	%r<12>;
	.reg .b64 	%rd<13>;

	ld.param.u32 	%r2, [_Z11get_NS_HaloiiPiS__param_0];
	ld.param.u32 	%r3, [_Z11get_NS_HaloiiPiS__param_1];
	ld.param.u64 	%rd3, [_Z11get_NS_HaloiiPiS__param_2];
	ld.param.u64 	%rd4, [_Z11get_NS_HaloiiPiS__param_3];
	cvta.to.global.u64 	%rd1, %rd3;
	cvta.to.global.u64 	%rd2, %rd4;
	mov.u32 	%r4, %ctaid.x;
	mov.u32 	%r1, %tid.x;
	setp.eq.s32 	%p1, %r4, 1;
	@%p1 bra 	$L__BB3_3;
	setp.ne.s32 	%p2, %r4, 0;
	@%p2 bra 	$L__BB3_4;
	add.s32 	%r10, %r3, %r1;
	mul.wide.s32 	%rd9, %r10, 4;
	add.s64 	%rd10, %rd2, %rd9;
	ld.global.u32 	%r11, [%rd10];
	mul.wide.u32 	%rd11, %r1, 4;
	add.s64 	%rd12, %rd1, %rd11;
	st.global.u32 	[%rd12], %r11;
	bra.uni 	$L__BB3_4;
$L__BB3_3:
	add.s32 	%r5, %r2, -2;
	mad.lo.s32 	%r6, %r3, %r5, %r1;
	add.s32 	%r7, %r2, %r1;
	add.s32 	%r8, %r7, %r3;
	mul.wide.s32 	%rd5, %r6, 4;
	add.s64 	%rd6, %rd2, %rd5;
	ld.global.u32 	%r9, [%rd6];
	mul.wide.s32 	%rd7, %r8, 4;
	add.s64 	%rd8, %rd1, %rd7;
	st.global.u32 	[%rd8], %r9;
$L__BB3_4:
	ret;

}
	// .globl	_Z11get_EW_HaloiiPiS_
.visible .entry _Z11get_EW_HaloiiPiS_(
	.param .u32 _Z11get_EW_HaloiiPiS__param_0,
	.param .u32 _Z11get_EW_HaloiiPiS__param_1,
	.param .u64 .ptr .align 1 _Z11get_EW_HaloiiPiS__param_2,
	.param .u64 .ptr .align 1 _Z11get_EW_HaloiiPiS__param_3
)
{
	.reg .pred 	%p<3>;
	.reg .b32 	%r<13>;
	.reg .b64 	%rd<16>;

	ld.param.u32 	%r2, [_Z11get_EW_HaloiiPiS__param_0];
	ld.param.u32 	%r3, [_Z11get_EW_HaloiiPiS__param_1];
	ld.param.u64 	%rd3, [_Z11get_EW_HaloiiPiS__param_2];
	ld.param.u64 	%rd4, [_Z11get_EW_HaloiiPiS__param_3];
	cvta.to.global.u64 	%rd1, %rd3;
	cvta.to.global.u64 	%rd2, %rd4;
	mov.u32 	%r4, %ctaid.x;
	mov.u32 	%r1, %tid.x;
	setp.eq.s32 	%p1, %r4, 1;
	@%p1 bra 	$L__BB4_3;
	setp.ne.s32 	%p2, %r4, 0;
	@%p2 bra 	$L__BB4_4;
	mul.lo.s32 	%r10, %r3, %r1;
	add.s32 	%r11, %r3, %r1;
	cvt.s64.s32 	%rd9, %r10;
	cvt.s64.s32 	%rd10, %r3;
	add.s64 	%rd11, %rd10, %rd9;
	shl.b64 	%rd12, %rd11, 2;
	add.s64 	%rd13, %rd2, %rd12;
	ld.global.u32 	%r12, [%rd13+-8];
	mul.wide.s32 	%rd14, %r11, 4;
	add.s64 	%rd15, %rd1, %rd14;
	st.global.u32 	[%rd15], %r12;
	bra.uni 	$L__BB4_4;
$L__BB4_3:
	mul.lo.s32 	%r5, %r3, %r1;
	shl.b32 	%r6, %r2, 1;
	add.s32 	%r7, %r6, %r1;
	add.s32 	%r8, %r7, %r3;
	mul.wide.s32 	%rd5, %r5, 4;
	add.s64 	%rd6, %rd2, %rd5;
	ld.global.u32 	%r9, [%rd6+4];
	mul.wide.s32 	%rd7, %r8, 4;
	add.s64 	%rd8, %rd1, %rd7;
	st.global.u32 	[%rd8], %r9;
$L__BB4_4:
	ret;

}


// ===== COMPILED SASS (sm_100) =====

	.target	sm_100

	.elftype	@"ET_EXEC"


//--------------------- .note.nv.tkinfo           --------------------------
	.section	.note.nv.tkinfo,"",@"SHT_NOTE"
	.sectionflags	@"SHF_NOTE_NV_TKINFO"
	.tkinfo
        /*0018*/ 	.word	0x00000002
        /*0030*/ 	.string	""
        /*0030*/ 	.string	"ptxas"
        /*0030*/ 	.string	"Cuda compilation tools, release 13.0, V13.0.88"
        /*0030*/ 	.string	"Build cuda_13.0.r13.0/compiler.36424714_0"
        /*0030*/ 	.string	"-arch sm_100 -m 64 "



//--------------------- .note.nv.cuinfo           --------------------------
	.section	.note.nv.cuinfo,"",@"SHT_NOTE"
	.sectionflags	@"SHF_NOTE_NV_CUINFO"
        /*0018*/ 	.short	0x0002
        /*001a*/ 	.short	0x0064
        /*001c*/ 	.short	0x0082
	.zero		2


//--------------------- .nv.info                  --------------------------
	.section	.nv.info,"",@"SHT_CUDA_INFO"
	.align	4


	//----- nvinfo : EIATTR_REGCOUNT
	.align		4
        /*0000*/ 	.byte	0x04, 0x2f
        /*0002*/ 	.short	(.L_1 - .L_0)
	.align		4
.L_0:
        /*0004*/ 	.word	index@(_Z10applyRulesiiPiS_)
        /*0008*/ 	.word	0x00000014


	//----- nvinfo : EIATTR_FRAME_SIZE
	.align		4
.L_1:
        /*000c*/ 	.byte	0x04, 0x11
        /*000e*/ 	.short	(.L_3 - .L_2)
	.align		4
.L_2:
        /*0010*/ 	.word	index@(_Z10applyRulesiiPiS_)
        /*0014*/ 	.word	0x00000000


	//----- nvinfo : EIATTR_REGCOUNT
	.align		4
.L_3:
        /*0018*/ 	.byte	0x04, 0x2f
        /*001a*/ 	.short	(.L_5 - .L_4)
	.align		4
.L_4:
        /*001c*/ 	.word	index@(_Z11add_NS_HaloiiPiS_)
        /*0020*/ 	.word	0x0000000c


	//----- nvinfo : EIATTR_FRAME_SIZE
	.align		4
.L_5:
        /*0024*/ 	.byte	0x04, 0x11
        /*0026*/ 	.short	(.L_7 - .L_6)
	.align		4
.L_6:
        /*0028*/ 	.word	index@(_Z11add_NS_HaloiiPiS_)
        /*002c*/ 	.word	0x00000000


	//----- nvinfo : EIATTR_REGCOUNT
	.align		4
.L_7:
        /*0030*/ 	.byte	0x04, 0x2f
        /*0032*/ 	.short	(.L_9 - .L_8)
	.align		4
.L_8:
        /*0034*/ 	.word	index@(_Z11add_EW_HaloiiPiS_)
        /*0038*/ 	.word	0x0000000a


	//----- nvinfo : EIATTR_FRAME_SIZE
	.align		4
.L_9:
        /*003c*/ 	.byte	0x04, 0x11
        /*003e*/ 	.short	(.L_11 - .L_10)
	.align		4
.L_10:
        /*0040*/ 	.word	index@(_Z11add_EW_HaloiiPiS_)
        /*0044*/ 	.word	0x00000000


	//----- nvinfo : EIATTR_REGCOUNT
	.align		4
.L_11:
        /*0048*/ 	.byte	0x04, 0x2f
        /*004a*/ 	.short	(.L_13 - .L_12)
	.align		4
.L_12:
        /*004c*/ 	.word	index@(_Z11get_NS_HaloiiPiS_)
        /*0050*/ 	.word	0x0000000c


	//----- nvinfo : EIATTR_FRAME_SIZE
	.align		4
.L_13:
        /*0054*/ 	.byte	0x04, 0x11
        /*0056*/ 	.short	(.L_15 - .L_14)
	.align		4
.L_14:
        /*0058*/ 	.word	index@(_Z11get_NS_HaloiiPiS_)
        /*005c*/ 	.word	0x00000000


	//----- nvinfo : EIATTR_REGCOUNT
	.align		4
.L_15:
        /*0060*/ 	.byte	0x04, 0x2f
        /*0062*/ 	.short	(.L_17 - .L_16)
	.align		4
.L_16:
        /*0064*/ 	.word	index@(_Z11get_EW_HaloiiPiS_)
        /*0068*/ 	.word	0x0000000c


	//----- nvinfo : EIATTR_FRAME_SIZE
	.align		4
.L_17:
        /*006c*/ 	.byte	0x04, 0x11
        /*006e*/ 	.short	(.L_19 - .L_18)
	.align		4
.L_18:
        /*0070*/ 	.word	index@(_Z11get_EW_HaloiiPiS_)
        /*0074*/ 	.word	0x00000000


	//----- nvinfo : EIATTR_MIN_STACK_SIZE
	.align		4
.L_19:
        /*0078*/ 	.byte	0x04, 0x12
        /*007a*/ 	.short	(.L_21 - .L_20)
	.align		4
.L_20:
        /*007c*/ 	.word	index@(_Z11get_EW_HaloiiPiS_)
        /*0080*/ 	.word	0x00000000


	//----- nvinfo : EIATTR_MIN_STACK_SIZE
	.align		4
.L_21:
        /*0084*/ 	.byte	0x04, 0x12
        /*0086*/ 	.short	(.L_23 - .L_22)
	.align		4
.L_22:
        /*0088*/ 	.word	index@(_Z11get_NS_HaloiiPiS_)
        /*008c*/ 	.word	0x00000000


	//----- nvinfo : EIATTR_MIN_STACK_SIZE
	.align		4
.L_23:
        /*0090*/ 	.byte	0x04, 0x12
        /*0092*/ 	.short	(.L_25 - .L_24)
	.align		4
.L_24:
        /*0094*/ 	.word	index@(_Z11add_EW_HaloiiPiS_)
        /*0098*/ 	.word	0x00000000


	//----- nvinfo : EIATTR_MIN_STACK_SIZE
	.align		4
.L_25:
        /*009c*/ 	.byte	0x04, 0x12
        /*009e*/ 	.short	(.L_27 - .L_26)
	.align		4
.L_26:
        /*00a0*/ 	.word	index@(_Z11add_NS_HaloiiPiS_)
        /*00a4*/ 	.word	0x00000000


	//----- nvinfo : EIATTR_MIN_STACK_SIZE
	.align		4
.L_27:
        /*00a8*/ 	.byte	0x04, 0x12
        /*00aa*/ 	.short	(.L_29 - .L_28)
	.align		4
.L_28:
        /*00ac*/ 	.word	index@(_Z10applyRulesiiPiS_)
        /*00b0*/ 	.word	0x00000000
.L_29:


//--------------------- .nv.compat                --------------------------
	.section	.nv.compat,"",@"SHT_CUDA_COMPAT_INFO"
	.align	4
        /*0000*/ 	.byte	0x02, 0x09, 0x00, 0x00, 0x02, 0x02, 0x01, 0x00, 0x02, 0x05, 0x05, 0x00, 0x03, 0x07, 0x01, 0x01
        /*0010*/ 	.byte	0x02, 0x03, 0x00, 0x00, 0x02, 0x06, 0x01, 0x00, 0x04, 0x0b, 0x08, 0x00, 0x09, 0x00, 0x00, 0x00
        /*0020*/ 	.byte	0x00, 0x00, 0x00, 0x00


//--------------------- .nv.info._Z11get_EW_HaloiiPiS_ --------------------------
	.section	.nv.info._Z11get_EW_HaloiiPiS_,"",@"SHT_CUDA_INFO"
	.sectionflags	@""
	.align	4


	//----- nvinfo : EIATTR_CUDA_API_VERSION
	.align		4
        /*0000*/ 	.byte	0x04, 0x37
        /*0002*/ 	.short	(.L_31 - .L_30)
.L_30:
        /*0004*/ 	.word	0x00000082


	//----- nvinfo : EIATTR_KPARAM_INFO
	.align		4
.L_31:
        /*0008*/ 	.byte	0x04, 0x17
        /*000a*/ 	.short	(.L_33 - .L_32)
.L_32:
        /*000c*/ 	.word	0x00000000
        /*0010*/ 	.short	0x0003
        /*0012*/ 	.short	0x0010
        /*0014*/ 	.byte	0x00, 0xf5, 0x21, 0x00


	//----- nvinfo : EIATTR_KPARAM_INFO
	.align		4
.L_33:
        /*0018*/ 	.byte	0x04, 0x17
        /*001a*/ 	.short	(.L_35 - .L_34)
.L_34:
        /*001c*/ 	.word	0x00000000
        /*0020*/ 	.short	0x0002
        /*0022*/ 	.short	0x0008
        /*0024*/ 	.byte	0x00, 0xf5, 0x21, 0x00


	//----- nvinfo : EIATTR_KPARAM_INFO
	.align		4
.L_35:
        /*0028*/ 	.byte	0x04, 0x17
        /*002a*/ 	.short	(.L_37 - .L_36)
.L_36:
        /*002c*/ 	.word	0x00000000
        /*0030*/ 	.short	0x0001
        /*0032*/ 	.short	0x0004
        /*0034*/ 	.byte	0x00, 0xf0, 0x11, 0x00


	//----- nvinfo : EIATTR_KPARAM_INFO
	.align		4
.L_37:
        /*0038*/ 	.byte	0x04, 0x17
        /*003a*/ 	.short	(.L_39 - .L_38)
.L_38:
        /*003c*/ 	.word	0x00000000
        /*0040*/ 	.short	0x0000
        /*0042*/ 	.short	0x0000
        /*0044*/ 	.byte	0x00, 0xf0, 0x11, 0x00


	//----- nvinfo : EIATTR_SPARSE_MMA_MASK
	.align		4
.L_39:
        /*0048*/ 	.byte	0x03, 0x50
        /*004a*/ 	.short	0x0000


	//----- nvinfo : EIATTR_MAXREG_COUNT
	.align		4
        /*004c*/ 	.byte	0x03, 0x1b
        /*004e*/ 	.short	0x00ff


	//----- nvinfo : EIATTR_MERCURY_ISA_VERSION
	.align		4
        /*0050*/ 	.byte	0x03, 0x5f
        /*0052*/ 	.short	0x0101


	//----- nvinfo : EIATTR_VRC_CTA_INIT_COUNT
	.align		4
        /*0054*/ 	.byte	0x02, 0x4a
	.zero		1
	.zero		1


	//----- nvinfo : EIATTR_EXIT_INSTR_OFFSETS
	.align		4
        /*0058*/ 	.byte	0x04, 0x1c
        /*005a*/ 	.short	(.L_41 - .L_40)


	//   ....[0]....
.L_40:
        /*005c*/ 	.word	0x00000070


	//   ....[1]....
        /*0060*/ 	.word	0x00000150


	//   ....[2]....
        /*0064*/ 	.word	0x00000200


	//----- nvinfo : EIATTR_CBANK_PARAM_SIZE
	.align		4
.L_41:
        /*0068*/ 	.byte	0x03, 0x19
        /*006a*/ 	.short	0x0018


	//----- nvinfo : EIATTR_PARAM_CBANK
	.align		4
        /*006c*/ 	.byte	0x04, 0x0a
        /*006e*/ 	.short	(.L_43 - .L_42)
	.align		4
.L_42:
        /*0070*/ 	.word	index@(.nv.constant0._Z11get_EW_HaloiiPiS_)
        /*0074*/ 	.short	0x0380
        /*0076*/ 	.short	0x0018


	//----- nvinfo : EIATTR_SW_WAR
	.align		4
.L_43:
        /*0078*/ 	.byte	0x04, 0x36
        /*007a*/ 	.short	(.L_45 - .L_44)
.L_44:
        /*007c*/ 	.word	0x00000008
.L_45:


//--------------------- .nv.info._Z11get_NS_HaloiiPiS_ --------------------------
	.section	.nv.info._Z11get_NS_HaloiiPiS_,"",@"SHT_CUDA_INFO"
	.sectionflags	@""
	.align	4


	//----- nvinfo : EIATTR_CUDA_API_VERSION
	.align		4
        /*0000*/ 	.byte	0x04, 0x37
        /*0002*/ 	.short	(.L_47 - .L_46)
.L_46:
        /*0004*/ 	.word	0x00000082


	//----- nvinfo : EIATTR_KPARAM_INFO
	.align		4
.L_47:
        /*0008*/ 	.byte	0x04, 0x17
        /*000a*/ 	.short	(.L_49 - .L_48)
.L_48:
        /*000c*/ 	.word	0x00000000
        /*0010*/ 	.short	0x0003
        /*0012*/ 	.short	0x0010
        /*0014*/ 	.byte	0x00, 0xf5, 0x21, 0x00


	//----- nvinfo : EIATTR_KPARAM_INFO
	.align		4
.L_49:
        /*0018*/ 	.byte	0x04, 0x17
        /*001a*/ 	.short	(.L_51 - .L_50)
.L_50:
        /*001c*/ 	.word	0x00000000
        /*0020*/ 	.short	0x0002
        /*0022*/ 	.short	0x0008
        /*0024*/ 	.byte	0x00, 0xf5, 0x21, 0x00


	//----- nvinfo : EIATTR_KPARAM_INFO
	.align		4
.L_51:
        /*0028*/ 	.byte	0x04, 0x17
        /*002a*/ 	.short	(.L_53 - .L_52)
.L_52:
        /*002c*/ 	.word	0x00000000
        /*0030*/ 	.short	0x0001
        /*0032*/ 	.short	0x0004
        /*0034*/ 	.byte	0x00, 0xf0, 0x11, 0x00


	//----- nvinfo : EIATTR_KPARAM_INFO
	.align		4
.L_53:
        /*0038*/ 	.byte	0x04, 0x17
        /*003a*/ 	.short	(.L_55 - .L_54)
.L_54:
        /*003c*/ 	.word	0x00000000
        /*0040*/ 	.short	0x0000
        /*0042*/ 	.short	0x0000
        /*0044*/ 	.byte	0x00, 0xf0, 0x11, 0x00


	//----- nvinfo : EIATTR_SPARSE_MMA_MASK
	.align		4
.L_55:
        /*0048*/ 	.byte	0x03, 0x50
        /*004a*/ 	.short	0x0000


	//----- nvinfo : EIATTR_MAXREG_COUNT
	.align		4
        /*004c*/ 	.byte	0x03, 0x1b
        /*004e*/ 	.short	0x00ff


	//----- nvinfo : EIATTR_MERCURY_ISA_VERSION
	.align		4
        /*0050*/ 	.byte	0x03, 0x5f
        /*0052*/ 	.short	0x0101


	//----- nvinfo : EIATTR_VRC_CTA_INIT_COUNT
	.align		4
        /*0054*/ 	.byte	0x02, 0x4a
	.zero		1
	.zero		1


	//----- nvinfo : EIATTR_EXIT_INSTR_OFFSETS
	.align		4
        /*0058*/ 	.byte	0x04, 0x1c
        /*005a*/ 	.short	(.L_57 - .L_56)


	//   ....[0]....
.L_56:
        /*005c*/ 	.word	0x00000070


	//   ....[1]....
        /*0060*/ 	.word	0x00000100


	//   ....[2]....
        /*0064*/ 	.word	0x000001b0


	//----- nvinfo : EIATTR_CBANK_PARAM_SIZE
	.align		4
.L_57:
        /*0068*/ 	.byte	0x03, 0x19
        /*006a*/ 	.short	0x0018


	//----- nvinfo : EIATTR_PARAM_CBANK
	.align		4
        /*006c*/ 	.byte	0x04, 0x0a
        /*006e*/ 	.short	(.L_59 - .L_58)
	.align		4
.L_58:
        /*0070*/ 	.word	index@(.nv.constant0._Z11get_NS_HaloiiPiS_)
        /*0074*/ 	.short	0x0380
        /*0076*/ 	.short	0x0018


	//----- nvinfo : EIATTR_SW_WAR
	.align		4
.L_59:
        /*0078*/ 	.byte	0x04, 0x36
        /*007a*/ 	.short	(.L_61 - .L_60)
.L_60:
        /*007c*/ 	.word	0x00000008
.L_61:


//--------------------- .nv.info._Z11add_EW_HaloiiPiS_ --------------------------
	.section	.nv.info._Z11add_EW_HaloiiPiS_,"",@"SHT_CUDA_INFO"
	.sectionflags	@""
	.align	4


	//----- nvinfo : EIATTR_CUDA_API_VERSION
	.align		4
        /*0000*/ 	.byte	0x04, 0x37
        /*0002*/ 	.short	(.L_63 - .L_62)
.L_62:
        /*0004*/ 	.word	0x00000082


	//----- nvinfo : EIATTR_KPARAM_INFO
	.align		4
.L_63:
        /*0008*/ 	.byte	0x04, 0x17
        /*000a*/ 	.short	(.L_65 - .L_64)
.L_64:
        /*000c*/ 	.word	0x00000000
        /*0010*/ 	.short	0x0003
        /*0012*/ 	.short	0x0010
        /*0014*/ 	.byte	0x00, 0xf5, 0x21, 0x00


	//----- nvinfo : EIATTR_KPARAM_INFO
	.align		4
.L_65:
        /*0018*/ 	.byte	0x04, 0x17
        /*001a*/ 	.short	(.L_67 - .L_66)
.L_66:
        /*001c*/ 	.word	0x00000000
        /*0020*/ 	.short	0x0002
        /*0022*/ 	.short	0x0008
        /*0024*/ 	.byte	0x00, 0xf5, 0x21, 0x00


	//----- nvinfo : EIATTR_KPARAM_INFO
	.align		4
.L_67:
        /*0028*/ 	.byte	0x04, 0x17
        /*002a*/ 	.short	(.L_69 - .L_68)
.L_68:
        /*002c*/ 	.word	0x00000000
        /*0030*/ 	.short	0x0001
        /*0032*/ 	.short	0x0004
        /*0034*/ 	.byte	0x00, 0xf0, 0x11, 0x00


	//----- nvinfo : EIATTR_KPARAM_INFO
	.align		4
.L_69:
        /*0038*/ 	.byte	0x04, 0x17
        /*003a*/ 	.short	(.L_71 - .L_70)
.L_70:
        /*003c*/ 	.word	0x00000000
        /*0040*/ 	.short	0x0000
        /*0042*/ 	.short	0x0000
        /*0044*/ 	.byte	0x00, 0xf0, 0x11, 0x00


	//----- nvinfo : EIATTR_SPARSE_MMA_MASK
	.align		4
.L_71:
        /*0048*/ 	.byte	0x03, 0x50
        /*004a*/ 	.short	0x0000


	//----- nvinfo : EIATTR_MAXREG_COUNT
	.align		4
        /*004c*/ 	.byte	0x03, 0x1b
        /*004e*/ 	.short	0x00ff


	//----- nvinfo : EIATTR_MERCURY_ISA_VERSION
	.align		4
        /*0050*/ 	.byte	0x03, 0x5f
        /*0052*/ 	.short	0x0101


	//----- nvinfo : EIATTR_VRC_CTA_INIT_COUNT
	.align		4
        /*0054*/ 	.byte	0x02, 0x4a
	.zero		1
	.zero		1


	//----- nvinfo : EIATTR_EXIT_INSTR_OFFSETS
	.align		4
        /*0058*/ 	.byte	0x04, 0x1c
        /*005a*/ 	.short	(.L_73 - .L_72)


	//   ....[0]....
.L_72:
        /*005c*/ 	.word	0x00000070


	//   ....[1]....
        /*0060*/ 	.word	0x00000150


	//   ....[2]....
        /*0064*/ 	.word	0x00000200


	//----- nvinfo : EIATTR_CBANK_PARAM_SIZE
	.align		4
.L_73:
        /*0068*/ 	.byte	0x03, 0x19
        /*006a*/ 	.short	0x0018


	//----- nvinfo : EIATTR_PARAM_CBANK
	.align		4
        /*006c*/ 	.byte	0x04, 0x0a
        /*006e*/ 	.short	(.L_75 - .L_74)
	.align		4
.L_74:
        /*0070*/ 	.word	index@(.nv.constant0._Z11add_EW_HaloiiPiS_)
        /*0074*/ 	.short	0x0380
        /*0076*/ 	.short	0x0018


	//----- nvinfo : EIATTR_SW_WAR
	.align		4
.L_75:
        /*0078*/ 	.byte	0x04, 0x36
        /*007a*/ 	.short	(.L_77 - .L_76)
.L_76:
        /*007c*/ 	.word	0x00000008
.L_77:


//--------------------- .nv.info._Z11add_NS_HaloiiPiS_ --------------------------
	.section	.nv.info._Z11add_NS_HaloiiPiS_,"",@"SHT_CUDA_INFO"
	.sectionflags	@""
	.align	4


	//----- nvinfo : EIATTR_CUDA_API_VERSION
	.align		4
        /*0000*/ 	.byte	0x04, 0x37
        /*0002*/ 	.short	(.L_79 - .L_78)
.L_78:
        /*0004*/ 	.word	0x00000082


	//----- nvinfo : EIATTR_KPARAM_INFO
	.align		4
.L_79:
        /*0008*/ 	.byte	0x04, 0x17
        /*000a*/ 	.short	(.L_81 - .L_80)
.L_80:
        /*000c*/ 	.word	0x00000000
        /*0010*/ 	.short	0x0003
        /*0012*/ 	.short	0x0010
        /*0014*/ 	.byte	0x00, 0xf5, 0x21, 0x00


	//----- nvinfo : EIATTR_KPARAM_INFO
	.align		4
.L_81:
        /*0018*/ 	.byte	0x04, 0x17
        /*001a*/ 	.short	(.L_83 - .L_82)
.L_82:
        /*001c*/ 	.word	0x00000000
        /*0020*/ 	.short	0x0002
        /*0022*/ 	.short	0x0008
        /*0024*/ 	.byte	0x00, 0xf5, 0x21, 0x00


	//----- nvinfo : EIATTR_KPARAM_INFO
	.align		4
.L_83:
        /*0028*/ 	.byte	0x04, 0x17
        /*002a*/ 	.short	(.L_85 - .L_84)
.L_84:
        /*002c*/ 	.word	0x00000000
        /*0030*/ 	.short	0x0001
        /*0032*/ 	.short	0x0004
        /*0034*/ 	.byte	0x00, 0xf0, 0x11, 0x00


	//----- nvinfo : EIATTR_KPARAM_INFO
	.align		4
.L_85:
        /*0038*/ 	.byte	0x04, 0x17
        /*003a*/ 	.short	(.L_87 - .L_86)
.L_86:
        /*003c*/ 	.word	0x00000000
        /*0040*/ 	.short	0x0000
        /*0042*/ 	.short	0x0000
        /*0044*/ 	.byte	0x00, 0xf0, 0x11, 0x00


	//----- nvinfo : EIATTR_SPARSE_MMA_MASK
	.align		4
.L_87:
        /*0048*/ 	.byte	0x03, 0x50
        /*004a*/ 	.short	0x0000


	//----- nvinfo : EIATTR_MAXREG_COUNT
	.align		4
        /*004c*/ 	.byte	0x03, 0x1b
        /*004e*/ 	.short	0x00ff


	//----- nvinfo : EIATTR_MERCURY_ISA_VERSION
	.align		4
        /*0050*/ 	.byte	0x03, 0x5f
        /*0052*/ 	.short	0x0101


	//----- nvinfo : EIATTR_VRC_CTA_INIT_COUNT
	.align		4
        /*0054*/ 	.byte	0x02, 0x4a
	.zero		1
	.zero		1


	//----- nvinfo : EIATTR_EXIT_INSTR_OFFSETS
	.align		4
        /*0058*/ 	.byte	0x04, 0x1c
        /*005a*/ 	.short	(.L_89 - .L_88)


	//   ....[0]....
.L_88:
        /*005c*/ 	.word	0x00000070


	//   ....[1]....
        /*0060*/ 	.word	0x000000e0


	//   ....[2]....
        /*0064*/ 	.word	0x00000190


	//----- nvinfo : EIATTR_CBANK_PARAM_SIZE
	.align		4
.L_89:
        /*0068*/ 	.byte	0x03, 0x19
        /*006a*/ 	.short	0x0018


	//----- nvinfo : EIATTR_PARAM_CBANK
	.align		4
        /*006c*/ 	.byte	0x04, 0x0a
        /*006e*/ 	.short	(.L_91 - .L_90)
	.align		4
.L_90:
        /*0070*/ 	.word	index@(.nv.constant0._Z11add_NS_HaloiiPiS_)
        /*0074*/ 	.short	0x0380
        /*0076*/ 	.short	0x0018


	//----- nvinfo : EIATTR_SW_WAR
	.align		4
.L_91:
        /*0078*/ 	.byte	0x04, 0x36
        /*007a*/ 	.short	(.L_93 - .L_92)
.L_92:
        /*007c*/ 	.word	0x00000008
.L_93:


//--------------------- .nv.info._Z10applyRulesiiPiS_ --------------------------
	.section	.nv.info._Z10applyRulesiiPiS_,"",@"SHT_CUDA_INFO"
	.sectionflags	@""
	.align	4


	//----- nvinfo : EIATTR_CUDA_API_VERSION
	.align		4
        /*0000*/ 	.byte	0x04, 0x37
        /*0002*/ 	.short	(.L_95 - .L_94)
.L_94:
        /*0004*/ 	.word	0x00000082


	//----- nvinfo : EIATTR_KPARAM_INFO
	.align		4
.L_95:
        /*0008*/ 	.byte	0x04, 0x17
        /*000a*/ 	.short	(.L_97 - .L_96)
.L_96:
        /*000c*/ 	.word	0x00000000
        /*0010*/ 	.short	0x0003
        /*0012*/ 	.short	0x0010
        /*0014*/ 	.byte	0x00, 0xf5, 0x21, 0x00


	//----- nvinfo : EIATTR_KPARAM_INFO
	.align		4
.L_97:
        /*0018*/ 	.byte	0x04, 0x17
        /*001a*/ 	.short	(.L_99 - .L_98)
.L_98:
        /*001c*/ 	.word	0x00000000
        /*0020*/ 	.short	0x0002
        /*0022*/ 	.short	0x0008
        /*0024*/ 	.byte	0x00, 0xf5, 0x21, 0x00


	//----- nvinfo : EIATTR_KPARAM_INFO
	.align		4
.L_99:
        /*0028*/ 	.byte	0x04, 0x17
        /*002a*/ 	.short	(.L_101 - .L_100)
.L_100:
        /*002c*/ 	.word	0x00000000
        /*0030*/ 	.short	0x0001
        /*0032*/ 	.short	0x0004
        /*0034*/ 	.byte	0x00, 0xf0, 0x11, 0x00


	//----- nvinfo : EIATTR_KPARAM_INFO
	.align		4
.L_101:
        /*0038*/ 	.byte	0x04, 0x17
        /*003a*/ 	.short	(.L_103 - .L_102)
.L_102:
        /*003c*/ 	.word	0x00000000
        /*0040*/ 	.short	0x0000
        /*0042*/ 	.short	0x0000
        /*0044*/ 	.byte	0x00, 0xf0, 0x11, 0x00


	//----- nvinfo : EIATTR_SPARSE_MMA_MASK
	.align		4
.L_103:
        /*0048*/ 	.byte	0x03, 0x50
        /*004a*/ 	.short	0x0000


	//----- nvinfo : EIATTR_MAXREG_COUNT
	.align		4
        /*004c*/ 	.byte	0x03, 0x1b
        /*004e*/ 	.short	0x00ff


	//----- nvinfo : EIATTR_MERCURY_ISA_VERSION
	.align		4
        /*0050*/ 	.byte	0x03, 0x5f
        /*0052*/ 	.short	0x0101


	//----- nvinfo : EIATTR_VRC_CTA_INIT_COUNT
	.align		4
        /*0054*/ 	.byte	0x02, 0x4a
	.zero		1
	.zero		1


	//----- nvinfo : EIATTR_EXIT_INSTR_OFFSETS
	.align		4
        /*0058*/ 	.byte	0x04, 0x1c
        /*005a*/ 	.short	(.L_105 - .L_104)


	//   ....[0]....
.L_104:
        /*005c*/ 	.word	0x000003a0


	//   ....[1]....
        /*0060*/ 	.word	0x000005f0


	//   ....[2]....
        /*0064*/ 	.word	0x00000640


	//   ....[3]....
        /*0068*/ 	.word	0x000006a0


	//   ....[4]....
        /*006c*/ 	.word	0x00000710


	//   ....[5]....
        /*0070*/ 	.word	0x00000760


	//----- nvinfo : EIATTR_CRS_STACK_SIZE
	.align		4
.L_105:
        /*0074*/ 	.byte	0x04, 0x1e
        /*0076*/ 	.short	(.L_107 - .L_106)
.L_106:
        /*0078*/ 	.word	0x00000000


	//----- nvinfo : EIATTR_CBANK_PARAM_SIZE
	.align		4
.L_107:
        /*007c*/ 	.byte	0x03, 0x19
        /*007e*/ 	.short	0x0018


	//----- nvinfo : EIATTR_PARAM_CBANK
	.align		4
        /*0080*/ 	.byte	0x04, 0x0a
        /*0082*/ 	.short	(.L_109 - .L_108)
	.align		4
.L_108:
        /*0084*/ 	.word	index@(.nv.constant0._Z10applyRulesiiPiS_)
        /*0088*/ 	.short	0x0380
        /*008a*/ 	.short	0x0018


	//----- nvinfo : EIATTR_SW_WAR
	.align		4
.L_109:
        /*008c*/ 	.byte	0x04, 0x36
        /*008e*/ 	.short	(.L_111 - .L_110)
.L_110:
        /*0090*/ 	.word	0x00000008
.L_111:


//--------------------- .nv.callgraph             --------------------------
	.section	.nv.callgraph,"",@"SHT_CUDA_CALLGRAPH"
	.align	4
	.sectionentsize	8
	.align		4
        /*0000*/ 	.word	0x00000000
	.align		4
        /*0004*/ 	.word	0xffffffff
	.align		4
        /*0008*/ 	.word	0x00000000
	.align		4
        /*000c*/ 	.word	0xfffffffe
	.align		4
        /*0010*/ 	.word	0x00000000
	.align		4
        /*0014*/ 	.word	0xfffffffd
	.align		4
        /*0018*/ 	.word	0x00000000
	.align		4
        /*001c*/ 	.word	0xfffffffc


//--------------------- .text._Z11get_EW_HaloiiPiS_ --------------------------
	.section	.text._Z11get_EW_HaloiiPiS_,"ax",@progbits
	.align	128
        .global         _Z11get_EW_HaloiiPiS_
        .type           _Z11get_EW_HaloiiPiS_,@function
        .size           _Z11get_EW_HaloiiPiS_,(.L_x_10 - _Z11get_EW_HaloiiPiS_)
        .other          _Z11get_EW_HaloiiPiS_,@"STO_CUDA_ENTRY STV_DEFAULT"
_Z11get_EW_HaloiiPiS_:
.text._Z11get_EW_HaloiiPiS_:
[----:B------:R-:W-:Y:S08]  /*0000*/  LDC R1, c[0x0][0x37c] ;  /* 0x0000df00ff017b82 */ /* 0x000ff00000000800 */
[----:B------:R-:W0:Y:S01]  /*0010*/  S2UR UR6, SR_CTAID.X ;  /* 0x00000000000679c3 */ /* 0x000e220000002500 */
[----:B------:R-:W1:Y:S01]  /*0020*/  S2R R7, SR_TID.X ;  /* 0x0000000000077919 */ /* 0x000e620000002100 */
[----:B------:R-:W2:Y:S01]  /*0030*/  LDCU.64 UR4, c[0x0][0x358] ;  /* 0x00006b00ff0477ac */ /* 0x000ea20008000a00 */
[----:B0-----:R-:W-:-:S09]  /*0040*/  UISETP.NE.AND UP0, UPT, UR6, 0x1, UPT ;  /* 0x000000010600788c */ /* 0x001fd2000bf05270 */
[----:B-12---:R-:W-:Y:S05]  /*0050*/  BRA.U !UP0, `(.L_x_0) ;  /* 0x0000000108407547 */ /* 0x006fea000b800000 */
[----:B------:R-:W-:-:S13]  /*0060*/  ISETP.NE.AND P0, PT, RZ, UR6, PT ;  /* 0x00000006ff007c0c */ /* 0x000fda000bf05270 */
[----:B------:R-:W-:Y:S05]  /*0070*/  @P0 EXIT ;  /* 0x000000000000094d */ /* 0x000fea0003800000 */
[----:B------:R-:W0:Y:S01]  /*0080*/  LDCU UR7, c[0x0][0x384] ;  /* 0x00007080ff0777ac */ /* 0x000e220008000800 */
[----:B------:R-:W1:Y:S01]  /*0090*/  LDCU.64 UR8, c[0x0][0x390] ;  /* 0x00007200ff0877ac */ /* 0x000e620008000a00 */
[----:B0-----:R-:W-:Y:S01]  /*00a0*/  IMAD R0, R7, UR7, RZ ;  /* 0x0000000707007c24 */ /* 0x001fe2000f8e02ff */
[----:B------:R-:W-:-:S04]  /*00b0*/  USHF.R.S32.HI UR6, URZ, 0x1f, UR7 ;  /* 0x0000001fff067899 */ /* 0x000fc80008011407 */
[----:B------:R-:W-:-:S04]  /*00c0*/  IADD3 R2, P0, PT, R0, UR7, RZ ;  /* 0x0000000700027c10 */ /* 0x000fc8000ff1e0ff */
[----:B------:R-:W-:Y:S02]  /*00d0*/  LEA.HI.X.SX32 R3, R0, UR6, 0x1, P0 ;  /* 0x0000000600037c11 */ /* 0x000fe400080f0eff */
[----:B-1----:R-:W-:-:S04]  /*00e0*/  LEA R4, P0, R2, UR8, 0x2 ;  /* 0x0000000802047c11 */ /* 0x002fc8000f8010ff */
[----:B------:R-:W-:Y:S02]  /*00f0*/  LEA.HI.X R5, R2, UR9, R3, 0x2, P0 ;  /* 0x0000000902057c11 */ /* 0x000fe400080f1403 */
[----:B------:R-:W0:Y:S04]  /*0100*/  LDC.64 R2, c[0x0][0x388] ;  /* 0x0000e200ff027b82 */ /* 0x000e280000000a00 */
[----:B------:R-:W2:Y:S01]  /*0110*/  LDG.E R5, desc[UR4][R4.64+-0x8] ;  /* 0xfffff80404057981 */ /* 0x000ea2000c1e1900 */
[----:B------:R-:W-:-:S05]  /*0120*/  IADD3 R7, PT, PT, R7, UR7, RZ ;  /* 0x0000000707077c10 */ /* 0x000fca000fffe0ff */
[----:B0-----:R-:W-:-:S05]  /*0130*/  IMAD.WIDE R2, R7, 0x4, R2 ;  /* 0x0000000407027825 */ /* 0x001fca00078e0202 */
[----:B--2---:R-:W-:Y:S01]  /*0140*/  STG.E desc[UR4][R2.64], R5 ;  /* 0x0000000502007986 */ /* 0x004fe2000c101904 */
[----:B------:R-:W-:Y:S05]  /*0150*/  EXIT ;  /* 0x000000000000794d */ /* 0x000fea0003800000 */
.L_x_0:
[----:B------:R-:W0:Y:S08]  /*0160*/  LDC.64 R8, c[0x0][0x380] ;  /* 0x0000e000ff087b82 */ /* 0x000e300000000a00 */
[----:B------:R-:W1:Y:S01]  /*0170*/  LDC.64 R2, c[0x0][0x390] ;  /* 0x0000e400ff027b82 */ /* 0x000e620000000a00 */
[----:B0-----:R-:W-:-:S04]  /*0180*/  IMAD R5, R7, R9, RZ ;  /* 0x0000000907057224 */ /* 0x001fc800078e02ff */
[----:B-1----:R-:W-:-:S03]  /*0190*/  IMAD.WIDE R2, R5, 0x4, R2 ;  /* 0x0000000405027825 */ /* 0x002fc600078e0202 */
[----:B------:R-:W0:Y:S03]  /*01a0*/  LDC.64 R4, c[0x0][0x388] ;  /* 0x0000e200ff047b82 */ /* 0x000e260000000a00 */
[----:B------:R-:W2:Y:S01]  /*01b0*/  LDG.E R3, desc[UR4][R2.64+0x4] ;  /* 0x0000040402037981 */ /* 0x000ea2000c1e1900 */
[----:B------:R-:W-:-:S04]  /*01c0*/  LEA R0, R8, R7, 0x1 ;  /* 0x0000000708007211 */ /* 0x000fc800078e08ff */
[----:B------:R-:W-:-:S05]  /*01d0*/  IADD3 R7, PT, PT, R0, R9, RZ ;  /* 0x0000000900077210 */ /* 0x000fca0007ffe0ff */
[----:B0-----:R-:W-:-:S05]  /*01e0*/  IMAD.WIDE R4, R7, 0x4, R4 ;  /* 0x0000000407047825 */ /* 0x001fca00078e0204 */
[----:B--2---:R-:W-:Y:S01]  /*01f0*/  STG.E desc[UR4][R4.64], R3 ;  /* 0x0000000304007986 */ /* 0x004fe2000c101904 */
[----:B------:R-:W-:Y:S05]  /*0200*/  EXIT ;  /* 0x000000000000794d */ /* 0x000fea0003800000 */
.L_x_1:
[----:B------:R-:W-:-:S00]  /*0210*/  BRA `(.L_x_1) ;  /* 0xfffffffc00fc7947 */ /* 0x000fc0000383ffff */
[----:B------:R-:W-:-:S00]  /*0220*/  NOP ;  /* 0x0000000000007918 */ /* 0x000fc00000000000 */
        /* <DEDUP_REMOVED lines=13> */
.L_x_10:


//--------------------- .text._Z11get_NS_HaloiiPiS_ --------------------------
	.section	.text._Z11get_NS_HaloiiPiS_,"ax",@progbits
	.align	128
        .global         _Z11get_NS_HaloiiPiS_
        .type           _Z11get_NS_HaloiiPiS_,@function
        .size           _Z11get_NS_HaloiiPiS_,(.L_x_11 - _Z11get_NS_HaloiiPiS_)
        .other          _Z11get_NS_HaloiiPiS_,@"STO_CUDA_ENTRY STV_DEFAULT"
_Z11get_NS_HaloiiPiS_:
.text._Z11get_NS_HaloiiPiS_:
        /* <DEDUP_REMOVED lines=8> */
[----:B------:R-:W0:Y:S01]  /*0080*/  LDC.64 R2, c[0x0][0x390] ;  /* 0x0000e400ff027b82 */ /* 0x000e220000000a00 */
[----:B------:R-:W1:Y:S02]  /*0090*/  LDCU UR6, c[0x0][0x384] ;  /* 0x00007080ff0677ac */ /* 0x000e640008000800 */
[----:B-1----:R-:W-:-:S05]  /*00a0*/  IADD3 R5, PT, PT, R7, UR6, RZ ;  /* 0x0000000607057c10 */ /* 0x002fca000fffe0ff */
[----:B0-----:R-:W-:Y:S02]  /*00b0*/  IMAD.WIDE R2, R5, 0x4, R2 ;  /* 0x0000000405027825 */ /* 0x001fe400078e0202 */
[----:B------:R-:W0:Y:S04]  /*00c0*/  LDC.64 R4, c[0x0][0x388] ;  /* 0x0000e200ff047b82 */ /* 0x000e280000000a00 */
[----:B------:R-:W2:Y:S01]  /*00d0*/  LDG.E R3, desc[UR4][R2.64] ;  /* 0x0000000402037981 */ /* 0x000ea2000c1e1900 */
[----:B0-----:R-:W-:-:S05]  /*00e0*/  IMAD.WIDE.U32 R4, R7, 0x4, R4 ;  /* 0x0000000407047825 */ /* 0x001fca00078e0004 */
[----:B--2---:R-:W-:Y:S01]  /*00f0*/  STG.E desc[UR4][R4.64], R3 ;  /* 0x0000000304007986 */ /* 0x004fe2000c101904 */
[----:B------:R-:W-:Y:S05]  /*0100*/  EXIT ;  /* 0x000000000000794d */ /* 0x000fea0003800000 */
.L_x_2:
[----:B------:R-:W0:Y:S08]  /*0110*/  LDC.64 R8, c[0x0][0x380] ;  /* 0x0000e000ff087b82 */ /* 0x000e300000000a00 */
[----:B------:R-:W1:Y:S01]  /*0120*/  LDC.64 R2, c[0x0][0x390] ;  /* 0x0000e400ff027b82 */ /* 0x000e620000000a00 */
[----:B0-----:R-:W-:-:S05]  /*0130*/  IADD3 R0, PT, PT, R8, -0x2, RZ ;  /* 0xfffffffe08007810 */ /* 0x001fca0007ffe0ff */
[----:B------:R-:W-:-:S04]  /*0140*/  IMAD R5, R0, R9, R7 ;  /* 0x0000000900057224 */ /* 0x000fc800078e0207 */
[----:B-1----:R-:W-:Y:S02]  /*0150*/  IMAD.WIDE R2, R5, 0x4, R2 ;  /* 0x0000000405027825 */ /* 0x002fe400078e0202 */
[----:B------:R-:W0:Y:S04]  /*0160*/  LDC.64 R4, c[0x0][0x388] ;  /* 0x0000e200ff047b82 */ /* 0x000e280000000a00 */
[----:B------:R-:W2:Y:S01]  /*0170*/  LDG.E R3, desc[UR4][R2.64] ;  /* 0x0000000402037981 */ /* 0x000ea2000c1e1900 */
[----:B------:R-:W-:-:S05]  /*0180*/  IADD3 R7, PT, PT, R9, R7, R8 ;  /* 0x0000000709077210 */ /* 0x000fca0007ffe008 */
[----:B0-----:R-:W-:-:S05]  /*0190*/  IMAD.WIDE R4, R7, 0x4, R4 ;  /* 0x0000000407047825 */ /* 0x001fca00078e0204 */
[----:B--2---:R-:W-:Y:S01]  /*01a0*/  STG.E desc[UR4][R4.64], R3 ;  /* 0x0000000304007986 */ /* 0x004fe2000c101904 */
[----:B------:R-:W-:Y:S05]  /*01b0*/  EXIT ;  /* 0x000000000000794d */ /* 0x000fea0003800000 */
.L_x_3:
        /* <DEDUP_REMOVED lines=12> */
.L_x_11:


//--------------------- .text._Z11add_EW_HaloiiPiS_ --------------------------
	.section	.text._Z11add_EW_HaloiiPiS_,"ax",@progbits
	.align	128
        .global         _Z11add_EW_HaloiiPiS_
        .type           _Z11add_EW_HaloiiPiS_,@function
        .size           _Z11add_EW_HaloiiPiS_,(.L_x_12 - _Z11add_EW_HaloiiPiS_)
        .other          _Z11add_EW_HaloiiPiS_,@"STO_CUDA_ENTRY STV_DEFAULT"
_Z11add_EW_HaloiiPiS_:
.text._Z11add_EW_HaloiiPiS_:
        /* <DEDUP_REMOVED lines=9> */
[----:B------:R-:W1:Y:S01]  /*0090*/  LDCU UR7, c[0x0][0x384] ;  /* 0x00007080ff0777ac */ /* 0x000e620008000800 */
[----:B------:R-:W2:Y:S01]  /*00a0*/  LDCU.64 UR8, c[0x0][0x390] ;  /* 0x00007200ff0877ac */ /* 0x000ea20008000a00 */
[----:B-1----:R-:W-:-:S05]  /*00b0*/  IADD3 R5, PT, PT, R0, UR7, RZ ;  /* 0x0000000700057c10 */ /* 0x002fca000fffe0ff */
[----:B0-----:R-:W-:-:S06]  /*00c0*/  IMAD.WIDE R2, R5, 0x4, R2 ;  /* 0x0000000405027825 */ /* 0x001fcc00078e0202 */
[----:B------:R-:W3:Y:S01]  /*00d0*/  LDG.E R3, desc[UR4][R2.64] ;  /* 0x0000000402037981 */ /* 0x000ee2000c1e1900 */
[----:B------:R-:W-:Y:S01]  /*00e0*/  IMAD R0, R0, UR7, RZ ;  /* 0x0000000700007c24 */ /* 0x000fe2000f8e02ff */
[----:B------:R-:W-:-:S04]  /*00f0*/  USHF.R.S32.HI UR6, URZ, 0x1f, UR7 ;  /* 0x0000001fff067899 */ /* 0x000fc80008011407 */
[----:B------:R-:W-:-:S04]  /*0100*/  IADD3 R5, P0, PT, R0, UR7, RZ ;  /* 0x0000000700057c10 */ /* 0x000fc8000ff1e0ff */
[----:B------:R-:W-:Y:S02]  /*0110*/  LEA.HI.X.SX32 R0, R0, UR6, 0x1, P0 ;  /* 0x0000000600007c11 */ /* 0x000fe400080f0eff */
[----:B--2---:R-:W-:-:S04]  /*0120*/  LEA R4, P0, R5, UR8, 0x2 ;  /* 0x0000000805047c11 */ /* 0x004fc8000f8010ff */
[----:B------:R-:W-:-:S05]  /*0130*/  LEA.HI.X R5, R5, UR9, R0, 0x2, P0 ;  /* 0x0000000905057c11 */ /* 0x000fca00080f1400 */
[----:B---3--:R-:W-:Y:S01]  /*0140*/  STG.E desc[UR4][R4.64+-0x4], R3 ;  /* 0xfffffc0304007986 */ /* 0x008fe2000c101904 */
[----:B------:R-:W-:Y:S05]  /*0150*/  EXIT ;  /* 0x000000000000794d */ /* 0x000fea0003800000 */
.L_x_4:
[----:B------:R-:W0:Y:S08]  /*0160*/  LDC.64 R6, c[0x0][0x380] ;  /* 0x0000e000ff067b82 */ /* 0x000e300000000a00 */
[----:B------:R-:W1:Y:S01]  /*0170*/  LDC.64 R2, c[0x0][0x388] ;  /* 0x0000e200ff027b82 */ /* 0x000e620000000a00 */
[----:B0-----:R-:W-:-:S04]  /*0180*/  IADD3 R5, PT, PT, R0, R7, RZ ;  /* 0x0000000700057210 */ /* 0x001fc80007ffe0ff */
[----:B------:R-:W-:-:S05]  /*0190*/  LEA R5, R6, R5, 0x1 ;  /* 0x0000000506057211 */ /* 0x000fca00078e08ff */
[----:B-1----:R-:W-:Y:S02]  /*01a0*/  IMAD.WIDE R2, R5, 0x4, R2 ;  /* 0x0000000405027825 */ /* 0x002fe400078e0202 */
[----:B------:R-:W0:Y:S04]  /*01b0*/  LDC.64 R4, c[0x0][0x390] ;  /* 0x0000e400ff047b82 */ /* 0x000e280000000a00 */
[----:B------:R-:W2:Y:S01]  /*01c0*/  LDG.E R3, desc[UR4][R2.64] ;  /* 0x0000000402037981 */ /* 0x000ea2000c1e1900 */
[----:B------:R-:W-:-:S04]  /*01d0*/  IMAD R7, R0, R7, RZ ;  /* 0x0000000700077224 */ /* 0x000fc800078e02ff */
[----:B0-----:R-:W-:-:S05]  /*01e0*/  IMAD.WIDE R4, R7, 0x4, R4 ;  /* 0x0000000407047825 */ /* 0x001fca00078e0204 */
[----:B--2---:R-:W-:Y:S01]  /*01f0*/  STG.E desc[UR4][R4.64], R3 ;  /* 0x0000000304007986 */ /* 0x004fe2000c101904 */
[----:B------:R-:W-:Y:S05]  /*0200*/  EXIT ;  /* 0x000000000000794d */ /* 0x000fea0003800000 */
.L_x_5:
        /* <DEDUP_REMOVED lines=15> */
.L_x_12:


//--------------------- .text._Z11add_NS_HaloiiPiS_ --------------------------
	.section	.text._Z11add_NS_HaloiiPiS_,"ax",@progbits
	.align	128
        .global         _Z11add_NS_HaloiiPiS_
        .type           _Z11add_NS_HaloiiPiS_,@function
        .size           _Z11add_NS_HaloiiPiS_,(.L_x_13 - _Z11add_NS_HaloiiPiS_)
        .other          _Z11add_NS_HaloiiPiS_,@"STO_CUDA_ENTRY STV_DEFAULT"
_Z11add_NS_HaloiiPiS_:
.text._Z11add_NS_HaloiiPiS_:
        /* <DEDUP_REMOVED lines=8> */
[----:B------:R-:W0:Y:S08]  /*0080*/  LDC.64 R2, c[0x0][0x388] ;  /* 0x0000e200ff027b82 */ /* 0x000e300000000a00 */
[----:B------:R-:W1:Y:S01]  /*0090*/  LDC.64 R4, c[0x0][0x390] ;  /* 0x0000e400ff047b82 */ /* 0x000e620000000a00 */
[----:B0-----:R-:W-:-:S06]  /*00a0*/  IMAD.WIDE.U32 R2, R7, 0x4, R2 ;  /* 0x0000000407027825 */ /* 0x001fcc00078e0002 */
[----:B------:R-:W2:Y:S01]  /*00b0*/  LDG.E R3, desc[UR4][R2.64] ;  /* 0x0000000402037981 */ /* 0x000ea2000c1e1900 */
[----:B-1----:R-:W-:-:S05]  /*00c0*/  IMAD.WIDE.U32 R4, R7, 0x4, R4 ;  /* 0x0000000407047825 */ /* 0x002fca00078e0004 */
[----:B--2---:R-:W-:Y:S01]  /*00d0*/  STG.E desc[UR4][R4.64], R3 ;  /* 0x0000000304007986 */ /* 0x004fe2000c101904 */
[----:B------:R-:W-:Y:S05]  /*00e0*/  EXIT ;  /* 0x000000000000794d */ /* 0x000fea0003800000 */
.L_x_6:
[----:B------:R-:W0:Y:S08]  /*00f0*/  LDC.64 R8, c[0x0][0x380] ;  /* 0x0000e000ff087b82 */ /* 0x000e300000000a00 */
[----:B------:R-:W1:Y:S01]  /*0100*/  LDC.64 R2, c[0x0][0x388] ;  /* 0x0000e200ff027b82 */ /* 0x000e620000000a00 */
[----:B0-----:R-:W-:-:S05]  /*0110*/  IADD3 R5, PT, PT, R9, R7, R8 ;  /* 0x0000000709057210 */ /* 0x001fca0007ffe008 */
[----:B-1----:R-:W-:Y:S02]  /*0120*/  IMAD.WIDE R2, R5, 0x4, R2 ;  /* 0x0000000405027825 */ /* 0x002fe400078e0202 */
[----:B------:R-:W0:Y:S04]  /*0130*/  LDC.64 R4, c[0x0][0x390] ;  /* 0x0000e400ff047b82 */ /* 0x000e280000000a00 */
[----:B------:R-:W2:Y:S01]  /*0140*/  LDG.E R3, desc[UR4][R2.64] ;  /* 0x0000000402037981 */ /* 0x000ea2000c1e1900 */
[----:B------:R-:W-:-:S05]  /*0150*/  IADD3 R0, PT, PT, R8, -0x1, RZ ;  /* 0xffffffff08007810 */ /* 0x000fca0007ffe0ff */
[----:B------:R-:W-:-:S04]  /*0160*/  IMAD R7, R0, R9, R7 ;  /* 0x0000000900077224 */ /* 0x000fc800078e0207 */
[----:B0-----:R-:W-:-:S05]  /*0170*/  IMAD.WIDE R4, R7, 0x4, R4 ;  /* 0x0000000407047825 */ /* 0x001fca00078e0204 */
[----:B--2---:R-:W-:Y:S01]  /*0180*/  STG.E desc[UR4][R4.64], R3 ;  /* 0x0000000304007986 */ /* 0x004fe2000c101904 */
[----:B------:R-:W-:Y:S05]  /*0190*/  EXIT ;  /* 0x000000000000794d */ /* 0x000fea0003800000 */
.L_x_7:
        /* <DEDUP_REMOVED lines=14> */
.L_x_13:


//--------------------- .text._Z10applyRulesiiPiS_ --------------------------
	.section	.text._Z10applyRulesiiPiS_,"ax",@progbits
	.align	128
        .global         _Z10applyRulesiiPiS_
        .type           _Z10applyRulesiiPiS_,@function
        .size           _Z10applyRulesiiPiS_,(.L_x_14 - _Z10applyRulesiiPiS_)
        .other          _Z10applyRulesiiPiS_,@"STO_CUDA_ENTRY STV_DEFAULT"
_Z10applyRulesiiPiS_:
.text._Z10applyRulesiiPiS_:
[----:B------:R-:W-:Y:S08]  /*0000*/  LDC R1, c[0x0][0x37c] ;  /* 0x0000df00ff017b82 */ /* 0x000ff00000000800 */
[----:B------:R-:W0:Y:S01]  /*0010*/  LDC.64 R2, c[0x0][0x380] ;  /* 0x0000e000ff027b82 */ /* 0x000e220000000a00 */
[----:B------:R-:W1:Y:S01]  /*0020*/  S2R R14, SR_CTAID.X ;  /* 0x00000000000e7919 */ /* 0x000e620000002500 */
[----:B------:R-:W2:Y:S01]  /*0030*/  LDCU UR4, c[0x0][0x360] ;  /* 0x00006c00ff0477ac */ /* 0x000ea20008000800 */
[----:B------:R-:W2:Y:S01]  /*0040*/  S2R R9, SR_TID.X ;  /* 0x0000000000097919 */ /* 0x000ea20000002100 */
[----:B0-----:R-:W-:-:S02]  /*0050*/  VIADD R7, R3, 0xfffffffe ;  /* 0xfffffffe03077836 */ /* 0x001fc40000000000 */
[----:B------:R-:W-:-:S03]  /*0060*/  VIADD R2, R2, 0xfffffffe ;  /* 0xfffffffe02027836 */ /* 0x000fc60000000000 */
[----:B------:R-:W-:Y:S02]  /*0070*/  IABS R0, R7 ;  /* 0x0000000700007213 */ /* 0x000fe40000000000 */
[----:B------:R-:W-:Y:S02]  /*0080*/  IABS R6, R2 ;  /* 0x0000000200067213 */ /* 0x000fe40000000000 */
[----:B------:R-:W0:Y:S01]  /*0090*/  I2F.RP R8, R0 ;  /* 0x0000000000087306 */ /* 0x000e220000209400 */
[----:B-1----:R-:W-:Y:S02]  /*00a0*/  ISETP.NE.AND P0, PT, R14, 0x1, PT ;  /* 0x000000010e00780c */ /* 0x002fe40003f05270 */
[----:B------:R-:W-:-:S05]  /*00b0*/  ISETP.NE.AND P4, PT, R7, RZ, PT ;  /* 0x000000ff0700720c */ /* 0x000fca0003f85270 */
[----:B------:R-:W1:Y:S06]  /*00c0*/  I2F.RP R12, R6 ;  /* 0x00000006000c7306 */ /* 0x000e6c0000209400 */
[----:B--2---:R-:W-:Y:S01]  /*00d0*/  @P0 IMAD R9, R14, UR4, R9 ;  /* 0x000000040e090c24 */ /* 0x004fe2000f8e0209 */
[----:B------:R-:W-:Y:S01]  /*00e0*/  IABS R14, R7 ;  /* 0x00000007000e7213 */ /* 0x000fe20000000000 */
[----:B0-----:R-:W0:Y:S03]  /*00f0*/  MUFU.RCP R8, R8 ;  /* 0x0000000800087308 */ /* 0x001e260000001000 */
[----:B------:R-:W-:Y:S01]  /*0100*/  ISETP.GE.AND P2, PT, R9, RZ, PT ;  /* 0x000000ff0900720c */ /* 0x000fe20003f46270 */
[----:B------:R-:W-:-:S04]  /*0110*/  IMAD.MOV R14, RZ, RZ, -R14 ;  /* 0x000000ffff0e7224 */ /* 0x000fc800078e0a0e */
[----:B-1----:R-:W1:Y:S01]  /*0120*/  MUFU.RCP R12, R12 ;  /* 0x0000000c000c7308 */ /* 0x002e620000001000 */
[----:B0-----:R-:W-:Y:S01]  /*0130*/  VIADD R10, R8, 0xffffffe ;  /* 0x0ffffffe080a7836 */ /* 0x001fe20000000000 */
[----:B------:R-:W-:-:S06]  /*0140*/  IABS R8, R9 ;  /* 0x0000000900087213 */ /* 0x000fcc0000000000 */
[----:B------:R0:W2:Y:S01]  /*0150*/  F2I.FTZ.U32.TRUNC.NTZ R11, R10 ;  /* 0x0000000a000b7305 */ /* 0x0000a2000021f000 */
[----:B-1----:R-:W-:-:S07]  /*0160*/  VIADD R4, R12, 0xffffffe ;  /* 0x0ffffffe0c047836 */ /* 0x002fce0000000000 */
[----:B------:R1:W3:Y:S01]  /*0170*/  F2I.FTZ.U32.TRUNC.NTZ R5, R4 ;  /* 0x0000000400057305 */ /* 0x0002e2000021f000 */
[----:B0-----:R-:W-:Y:S02]  /*0180*/  IMAD.MOV.U32 R10, RZ, RZ, RZ ;  /* 0x000000ffff0a7224 */ /* 0x001fe400078e00ff */
[----:B--2---:R-:W-:Y:S02]  /*0190*/  IMAD.MOV R13, RZ, RZ, -R11 ;  /* 0x000000ffff0d7224 */ /* 0x004fe400078e0a0b */
[----:B-1----:R-:W-:Y:S02]  /*01a0*/  IMAD.MOV.U32 R4, RZ, RZ, RZ ;  /* 0x000000ffff047224 */ /* 0x002fe400078e00ff */
[----:B------:R-:W-:Y:S02]  /*01b0*/  IMAD R13, R13, R0, RZ ;  /* 0x000000000d0d7224 */ /* 0x000fe400078e02ff */
[----:B---3--:R-:W-:Y:S02]  /*01c0*/  IMAD.MOV R12, RZ, RZ, -R5 ;  /* 0x000000ffff0c7224 */ /* 0x008fe400078e0a05 */
[----:B------:R-:W-:-:S04]  /*01d0*/  IMAD.HI.U32 R10, R11, R13, R10 ;  /* 0x0000000d0b0a7227 */ /* 0x000fc800078e000a */
[----:B------:R-:W-:Y:S01]  /*01e0*/  IMAD.MOV.U32 R13, RZ, RZ, R12 ;  /* 0x000000ffff0d7224 */ /* 0x000fe200078e000c */
[----:B------:R-:W-:Y:S01]  /*01f0*/  IABS R12, R2 ;  /* 0x00000002000c7213 */ /* 0x000fe20000000000 */
[----:B------:R-:W-:Y:S02]  /*0200*/  IMAD.MOV.U32 R11, RZ, RZ, R8 ;  /* 0x000000ffff0b7224 */ /* 0x000fe400078e0008 */
[----:B------:R-:W-:Y:S02]  /*0210*/  IMAD R13, R13, R6, RZ ;  /* 0x000000060d0d7224 */ /* 0x000fe400078e02ff */
[----:B------:R-:W-:Y:S02]  /*0220*/  IMAD.MOV.U32 R8, RZ, RZ, R14 ;  /* 0x000000ffff087224 */ /* 0x000fe400078e000e */
[----:B------:R-:W-:-:S04]  /*0230*/  IMAD.HI.U32 R10, R10, R11, RZ ;  /* 0x0000000b0a0a7227 */ /* 0x000fc800078e00ff */
[----:B------:R-:W-:-:S04]  /*0240*/  IMAD.HI.U32 R4, R5, R13, R4 ;  /* 0x0000000d05047227 */ /* 0x000fc800078e0004 */
[----:B------:R-:W-:Y:S02]  /*0250*/  IMAD.MOV R12, RZ, RZ, -R12 ;  /* 0x000000ffff0c7224 */ /* 0x000fe400078e0a0c */
[----:B------:R-:W-:Y:S02]  /*0260*/  IMAD R5, R10, R8, R11 ;  /* 0x000000080a057224 */ /* 0x000fe400078e020b */
[----:B------:R-:W-:Y:S02]  /*0270*/  IMAD.MOV.U32 R8, RZ, RZ, R12 ;  /* 0x000000ffff087224 */ /* 0x000fe400078e000c */
[----:B------:R-:W-:Y:S01]  /*0280*/  IMAD.HI.U32 R4, R4, R11, RZ ;  /* 0x0000000b04047227 */ /* 0x000fe200078e00ff */
[----:B------:R-:W-:-:S03]  /*0290*/  ISETP.GT.U32.AND P0, PT, R0, R5, PT ;  /* 0x000000050000720c */ /* 0x000fc60003f04070 */
[----:B------:R-:W-:-:S05]  /*02a0*/  IMAD R11, R4, R8, R11 ;  /* 0x00000008040b7224 */ /* 0x000fca00078e020b */
[----:B------:R-:W-:-:S05]  /*02b0*/  ISETP.GT.U32.AND P1, PT, R6, R11, PT ;  /* 0x0000000b0600720c */ /* 0x000fca0003f24070 */
[----:B------:R-:W-:-:S05]  /*02c0*/  @!P0 IMAD.IADD R5, R5, 0x1, -R0 ;  /* 0x0000000105058824 */ /* 0x000fca00078e0a00 */
[----:B------:R-:W-:-:S03]  /*02d0*/  ISETP.GT.U32.AND P0, PT, R0, R5, PT ;  /* 0x000000050000720c */ /* 0x000fc60003f04070 */
[----:B------:R-:W-:Y:S02]  /*02e0*/  @!P1 IMAD.IADD R11, R11, 0x1, -R6 ;  /* 0x000000010b0b9824 */ /* 0x000fe400078e0a06 */
[----:B------:R-:W-:Y:S01]  /*02f0*/  @!P1 VIADD R4, R4, 0x1 ;  /* 0x0000000104049836 */ /* 0x000fe20000000000 */
[C---:B------:R-:W-:Y:S02]  /*0300*/  ISETP.NE.AND P1, PT, R2.reuse, RZ, PT ;  /* 0x000000ff0200720c */ /* 0x040fe40003f25270 */
[----:B------:R-:W-:Y:S01]  /*0310*/  ISETP.GE.U32.AND P3, PT, R11, R6, PT ;  /* 0x000000060b00720c */ /* 0x000fe20003f66070 */
[----:B------:R-:W-:-:S04]  /*0320*/  IMAD R6, R2, R7, RZ ;  /* 0x0000000702067224 */ /* 0x000fc800078e02ff */
[----:B------:R-:W-:Y:S01]  /*0330*/  @!P0 IMAD.IADD R5, R5, 0x1, -R0 ;  /* 0x0000000105058824 */ /* 0x000fe200078e0a00 */
[C---:B------:R-:W-:Y:S02]  /*0340*/  ISETP.GE.AND P0, PT, R9.reuse, R6, PT ;  /* 0x000000060900720c */ /* 0x040fe40003f06270 */
[----:B------:R-:W-:Y:S01]  /*0350*/  LOP3.LUT R9, R9, R2, RZ, 0x3c, !PT ;  /* 0x0000000209097212 */ /* 0x000fe200078e3cff */
[----:B------:R-:W-:Y:S01]  /*0360*/  @!P2 IMAD.MOV R5, RZ, RZ, -R5 ;  /* 0x000000ffff05a224 */ /* 0x000fe200078e0a05 */
[----:B------:R-:W-:Y:S02]  /*0370*/  @!P4 LOP3.LUT R5, RZ, R7, RZ, 0x33, !PT ;  /* 0x00000007ff05c212 */ /* 0x000fe400078e33ff */
[----:B------:R-:W-:Y:S01]  /*0380*/  ISETP.GE.AND P2, PT, R9, RZ, PT ;  /* 0x000000ff0900720c */ /* 0x000fe20003f46270 */
[----:B------:R-:W-:-:S06]  /*0390*/  @P3 VIADD R4, R4, 0x1 ;  /* 0x0000000104043836 */ /* 0x000fcc0000000000 */
[----:B------:R-:W-:Y:S06]  /*03a0*/  @P0 EXIT ;  /* 0x000000000000094d */ /* 0x000fec0003800000 */
[----:B------:R-:W0:Y:S01]  /*03b0*/  LDC.64 R8, c[0x0][0x390] ;  /* 0x0000e400ff087b82 */ /* 0x000e220000000a00 */
[----:B------:R-:W1:Y:S01]  /*03c0*/  LDCU.64 UR6, c[0x0][0x390] ;  /* 0x00007200ff0677ac */ /* 0x000e620008000a00 */
[----:B------:R-:W-:Y:S01]  /*03d0*/  @!P2 IMAD.MOV R4, RZ, RZ, -R4 ;  /* 0x000000ffff04a224 */ /* 0x000fe200078e0a04 */
[----:B------:R-:W-:Y:S01]  /*03e0*/  @!P1 LOP3.LUT R4, RZ, R2, RZ, 0x33, !PT ;  /* 0x00000002ff049212 */ /* 0x000fe200078e33ff */
[-C--:B------:R-:W-:Y:S01]  /*03f0*/  IMAD R5, R5, R3.reuse, R3 ;  /* 0x0000000305057224 */ /* 0x080fe200078e0203 */
[----:B------:R-:W2:Y:S01]  /*0400*/  LDCU.64 UR4, c[0x0][0x358] ;  /* 0x00006b00ff0477ac */ /* 0x000ea20008000a00 */
[----:B------:R-:W-:Y:S02]  /*0410*/  LOP3.LUT R2, RZ, R3, RZ, 0x33, !PT ;  /* 0x00000003ff027212 */ /* 0x000fe400078e33ff */
[----:B------:R-:W-:-:S05]  /*0420*/  IMAD.IADD R0, R4, 0x1, R5 ;  /* 0x0000000104007824 */ /* 0x000fca00078e0205 */
[----:B------:R-:W-:Y:S02]  /*0430*/  SHF.R.S32.HI R5, RZ, 0x1f, R0 ;  /* 0x0000001fff057819 */ /* 0x000fe40000011400 */
[----:B------:R-:W-:-:S04]  /*0440*/  IADD3 R4, P0, PT, R0, R2, RZ ;  /* 0x0000000200047210 */ /* 0x000fc80007f1e0ff */
[----:B------:R-:W-:Y:S02]  /*0450*/  LEA.HI.X.SX32 R7, R2, R5, 0x1, P0 ;  /* 0x0000000502077211 */ /* 0x000fe400000f0eff */
[----:B-1----:R-:W-:Y:S01]  /*0460*/  LEA R6, P0, R4, UR6, 0x2 ;  /* 0x0000000604067c11 */ /* 0x002fe2000f8010ff */
[----:B0-----:R-:W-:-:S03]  /*0470*/  IMAD.WIDE R8, R0, 0x4, R8 ;  /* 0x0000000400087825 */ /* 0x001fc600078e0208 */
[----:B------:R-:W-:Y:S02]  /*0480*/  LEA.HI.X R7, R4, UR7, R7, 0x2, P0 ;  /* 0x0000000704077c11 */ /* 0x000fe400080f1407 */
[----:B--2---:R-:W2:Y:S01]  /*0490*/  LDG.E R16, desc[UR4][R8.64+0x4] ;  /* 0x0000040408107981 */ /* 0x004ea2000c1e1900 */
[----:B------:R-:W-:-:S03]  /*04a0*/  IMAD.WIDE R2, R3, 0x4, R8 ;  /* 0x0000000403027825 */ /* 0x000fc600078e0208 */
[----:B------:R-:W3:Y:S04]  /*04b0*/  LDG.E R4, desc[UR4][R6.64+0x4] ;  /* 0x0000040406047981 */ /* 0x000ee8000c1e1900 */
[----:B------:R-:W3:Y:S04]  /*04c0*/  LDG.E R11, desc[UR4][R6.64+0x8] ;  /* 0x00000804060b7981 */ /* 0x000ee8000c1e1900 */
[----:B------:R-:W3:Y:S04]  /*04d0*/  LDG.E R10, desc[UR4][R6.64+0xc] ;  /* 0x00000c04060a7981 */ /* 0x000ee8000c1e1900 */
[----:B------:R-:W4:Y:S04]  /*04e0*/  LDG.E R13, desc[UR4][R8.64] ;  /* 0x00000004080d7981 */ /* 0x000f28000c1e1900 */
[----:B------:R-:W4:Y:S04]  /*04f0*/  LDG.E R12, desc[UR4][R8.64+0x8] ;  /* 0x00000804080c7981 */ /* 0x000f28000c1e1900 */
[----:B------:R-:W5:Y:S04]  /*0500*/  LDG.E R15, desc[UR4][R2.64] ;  /* 0x00000004020f7981 */ /* 0x000f68000c1e1900 */
[----:B------:R-:W5:Y:S04]  /*0510*/  LDG.E R14, desc[UR4][R2.64+0x4] ;  /* 0x00000404020e7981 */ /* 0x000f68000c1e1900 */
[----:B------:R-:W5:Y:S01]  /*0520*/  LDG.E R17, desc[UR4][R2.64+0x8] ;  /* 0x0000080402117981 */ /* 0x000f62000c1e1900 */
[----:B--2---:R-:W-:-:S02]  /*0530*/  ISETP.NE.AND P0, PT, R16, RZ, PT ;  /* 0x000000ff1000720c */ /* 0x004fc40003f05270 */
[----:B---3--:R-:W-:-:S04]  /*0540*/  IADD3 R4, PT, PT, R10, R11, R4 ;  /* 0x0000000b0a047210 */ /* 0x008fc80007ffe004 */
[----:B----4-:R-:W-:-:S04]  /*0550*/  IADD3 R4, PT, PT, R12, R4, R13 ;  /* 0x000000040c047210 */ /* 0x010fc80007ffe00d */
[----:B-----5:R-:W-:-:S05]  /*0560*/  IADD3 R4, PT, PT, R14, R4, R15 ;  /* 0x000000040e047210 */ /* 0x020fca0007ffe00f */
[----:B------:R-:W-:Y:S01]  /*0570*/  IMAD.IADD R4, R4, 0x1, R17 ;  /* 0x0000000104047824 */ /* 0x000fe200078e0211 */
[----:B------:R-:W-:Y:S06]  /*0580*/  @P0 BRA `(.L_x_8) ;  /* 0x0000000000300947 */ /* 0x000fec0003800000 */
[----:B------:R-:W-:-:S13]  /*0590*/  ISETP.NE.AND P0, PT, R4, 0x3, PT ;  /* 0x000000030400780c */ /* 0x000fda0003f05270 */
[----:B------:R-:W0:Y:S01]  /*05a0*/  @!P0 LDC.64 R2, c[0x0][0x388] ;  /* 0x0000e200ff028b82 */ /* 0x000e220000000a00 */
[----:B------:R-:W-:Y:S01]  /*05b0*/  @!P0 IMAD.MOV.U32 R7, RZ, RZ, 0x1 ;  /* 0x00000001ff078424 */ /* 0x000fe200078e00ff */
[----:B0-----:R-:W-:-:S04]  /*05c0*/  @!P0 LEA R2, P1, R0, R2, 0x2 ;  /* 0x0000000200028211 */ /* 0x001fc800078210ff */
[----:B------:R-:W-:-:S05]  /*05d0*/  @!P0 LEA.HI.X R3, R0, R3, R5, 0x2, P1 ;  /* 0x0000000300038211 */ /* 0x000fca00008f1405 */
[----:B------:R0:W-:Y:S01]  /*05e0*/  @!P0 STG.E desc[UR4][R2.64+0x4], R7 ;  /* 0x0000040702008986 */ /* 0x0001e2000c101904 */
[----:B------:R-:W-:Y:S05]  /*05f0*/  @!P0 EXIT ;  /* 0x000000000000894d */ /* 0x000fea0003800000 */
[----:B------:R-:W0:Y:S02]  /*0600*/  LDCU.64 UR6, c[0x0][0x388] ;  /* 0x00007100ff0677ac */ /* 0x000e240008000a00 */
[----:B0-----:R-:W-:-:S04]  /*0610*/  LEA R2, P0, R0, UR6, 0x2 ;  /* 0x0000000600027c11 */ /* 0x001fc8000f8010ff */
[----:B------:R-:W-:-:S05]  /*0620*/  LEA.HI.X R3, R0, UR7, R5, 0x2, P0 ;  /* 0x0000000700037c11 */ /* 0x000fca00080f1405 */
[----:B------:R-:W-:Y:S01]  /*0630*/  STG.E desc[UR4][R2.64+0x4], RZ ;  /* 0x000004ff02007986 */ /* 0x000fe2000c101904 */
[----:B------:R-:W-:Y:S05]  /*0640*/  EXIT ;  /* 0x000000000000794d */ /* 0x000fea0003800000 */
.L_x_8:
[----:B------:R-:W-:-:S13]  /*0650*/  ISETP.GT.AND P0, PT, R4, 0x1, PT ;  /* 0x000000010400780c */ /* 0x000fda0003f04270 */
[----:B------:R-:W0:Y:S02]  /*0660*/  @!P0 LDC.64 R2, c[0x0][0x388] ;  /* 0x0000e200ff028b82 */ /* 0x000e240000000a00 */
[----:B0-----:R-:W-:-:S04]  /*0670*/  @!P0 LEA R2, P1, R0, R2, 0x2 ;  /* 0x0000000200028211 */ /* 0x001fc800078210ff */
[----:B------:R-:W-:-:S05]  /*0680*/  @!P0 LEA.HI.X R3, R0, R3, R5, 0x2, P1 ;  /* 0x0000000300038211 */ /* 0x000fca00008f1405 */
[----:B------:R0:W-:Y:S01]  /*0690*/  @!P0 STG.E desc[UR4][R2.64+0x4], RZ ;  /* 0x000004ff02008986 */ /* 0x0001e2000c101904 */
[----:B------:R-:W-:Y:S05]  /*06a0*/  @!P0 EXIT ;  /* 0x000000000000894d */ /* 0x000fea0003800000 */
[----:B------:R-:W-:-:S13]  /*06b0*/  ISETP.GT.U32.AND P0, PT, R4, 0x3, PT ;  /* 0x000000030400780c */ /* 0x000fda0003f04070 */
[----:B0-----:R-:W0:Y:S01]  /*06c0*/  @!P0 LDC.64 R2, c[0x0][0x388] ;  /* 0x0000e200ff028b82 */ /* 0x001e220000000a00 */
        /* <DEDUP_REMOVED lines=10> */
.L_x_9:
        /* <DEDUP_REMOVED lines=9> */
.L_x_14:


//--------------------- .nv.shared.reserved.0     --------------------------
	.section	.nv.shared.reserved.0,"aw",@nobits
	.weak		__nv_reservedSMEM_offset_0_alias
	.size		__nv_reservedSMEM_offset_0_alias, 0, 64
	.other		__nv_reservedSMEM_offset_0_alias,@"STO_CUDA_RESERVED_SHARED STV_DEFAULT"
__nv_reservedSMEM_offset_0_alias:
	.zero		0
	.zero		64


//--------------------- .nv.constant0._Z11get_EW_HaloiiPiS_ --------------------------
	.section	.nv.constant0._Z11get_EW_HaloiiPiS_,"a",@progbits
	.sectionflags	@""
	.align	4
.nv.constant0._Z11get_EW_HaloiiPiS_:
	.zero		920


//--------------------- .nv.constant0._Z11get_NS_HaloiiPiS_ --------------------------
	.section	.nv.constant0._Z11get_NS_HaloiiPiS_,"a",@progbits
	.sectionflags	@""
	.align	4
.nv.constant0._Z11get_NS_HaloiiPiS_:
	.zero		920


//--------------------- .nv.constant0._Z11add_EW_HaloiiPiS_ --------------------------
	.section	.nv.constant0._Z11add_EW_HaloiiPiS_,"a",@progbits
	.sectionflags	@""
	.align	4
.nv.constant0._Z11add_EW_HaloiiPiS_:
	.zero		920


//--------------------- .nv.constant0._Z11add_NS_HaloiiPiS_ --------------------------
	.section	.nv.constant0._Z11add_NS_HaloiiPiS_,"a",@progbits
	.sectionflags	@""
	.align	4
.nv.constant0._Z11add_NS_HaloiiPiS_:
	.zero		920


//--------------------- .nv.constant0._Z10applyRulesiiPiS_ --------------------------
	.section	.nv.constant0._Z10applyRulesiiPiS_,"a",@progbits
	.sectionflags	@""
	.align	4
.nv.constant0._Z10applyRulesiiPiS_:
	.zero		920


//--------------------- SYMBOLS --------------------------

	.type		.nv.reservedSmem.offset0,@object
	.size		.nv.reservedSmem.offset0,0x4
